	.headerflags	@"EF_CUDA_TEXMODE_UNIFIED EF_CUDA_64BIT_ADDRESS EF_CUDA_ACCELERATORS EF_CUDA_SM90 EF_CUDA_VIRTUAL_SM(EF_CUDA_SM90)"
	.elftype	@"ET_EXEC"


//--------------------- .nv.info                  --------------------------
	.section	.nv.info,"",@"SHT_CUDA_INFO"
	.align	4


	//----- nvinfo : EIATTR_REGCOUNT
	.align		4
        /*0000*/ 	.byte	0x04, 0x2f
        /*0002*/ 	.short	(.L_1 - .L_0)
	.align		4
.L_0:
        /*0004*/ 	.word	index@(triton_poi_fused_clone_3)
        /*0008*/ 	.word	0x00000013


	//----- nvinfo : EIATTR_MIN_STACK_SIZE
	.align		4
.L_1:
        /*000c*/ 	.byte	0x04, 0x12
        /*000e*/ 	.short	(.L_3 - .L_2)
	.align		4
.L_2:
        /*0010*/ 	.word	index@(triton_poi_fused_clone_3)
        /*0014*/ 	.word	0x00000000


	//----- nvinfo : EIATTR_FRAME_SIZE
	.align		4
.L_3:
        /*0018*/ 	.byte	0x04, 0x11
        /*001a*/ 	.short	(.L_5 - .L_4)
	.align		4
.L_4:
        /*001c*/ 	.word	index@(triton_poi_fused_clone_3)
        /*0020*/ 	.word	0x00000000


	//----- nvinfo : EIATTR_MIN_STACK_SIZE
	.align		4
.L_5:
        /*0024*/ 	.byte	0x04, 0x12
        /*0026*/ 	.short	(.L_7 - .L_6)
	.align		4
.L_6:
        /*0028*/ 	.word	index@(triton_poi_fused_clone_3)
        /*002c*/ 	.word	0x00000000
.L_7:


//--------------------- .nv.info.triton_poi_fused_clone_3 --------------------------
	.section	.nv.info.triton_poi_fused_clone_3,"",@"SHT_CUDA_INFO"
	.sectionflags	@""
	.align	4


	//----- nvinfo : EIATTR_CUDA_API_VERSION
	.align		4
        /*0000*/ 	.byte	0x04, 0x37
        /*0002*/ 	.short	(.L_9 - .L_8)
.L_8:
        /*0004*/ 	.word	0x0000007c


	//----- nvinfo : EIATTR_KPARAM_INFO
	.align		4
.L_9:
        /*0008*/ 	.byte	0x04, 0x17
        /*000a*/ 	.short	(.L_11 - .L_10)
.L_10:
        /*000c*/ 	.word	0x00000000
        /*0010*/ 	.short	0x0004
        /*0012*/ 	.short	0x001c
        /*0014*/ 	.byte	0x00, 0xf0, 0x11, 0x00


	//----- nvinfo : EIATTR_KPARAM_INFO
	.align		4
.L_11:
        /*0018*/ 	.byte	0x04, 0x17
        /*001a*/ 	.short	(.L_13 - .L_12)
.L_12:
        /*001c*/ 	.word	0x00000000
        /*0020*/ 	.short	0x0003
        /*0022*/ 	.short	0x0018
        /*0024*/ 	.byte	0x00, 0xf0, 0x11, 0x00


	//----- nvinfo : EIATTR_KPARAM_INFO
	.align		4
.L_13:
        /*0028*/ 	.byte	0x04, 0x17
        /*002a*/ 	.short	(.L_15 - .L_14)
.L_14:
        /*002c*/ 	.word	0x00000000
        /*0030*/ 	.short	0x0002
        /*0032*/ 	.short	0x0010
        /*0034*/ 	.byte	0x00, 0xf4, 0x21, 0x00


	//----- nvinfo : EIATTR_KPARAM_INFO
	.align		4
.L_15:
        /*0038*/ 	.byte	0x04, 0x17
        /*003a*/ 	.short	(.L_17 - .L_16)
.L_16:
        /*003c*/ 	.word	0x00000000
        /*0040*/ 	.short	0x0001
        /*0042*/ 	.short	0x0008
        /*0044*/ 	.byte	0x00, 0xf4, 0x21, 0x00


	//----- nvinfo : EIATTR_KPARAM_INFO
	.align		4
.L_17:
        /*0048*/ 	.byte	0x04, 0x17
        /*004a*/ 	.short	(.L_19 - .L_18)
.L_18:
        /*004c*/ 	.word	0x00000000
        /*0050*/ 	.short	0x0000
        /*0052*/ 	.short	0x0000
        /*0054*/ 	.byte	0x00, 0xf4, 0x21, 0x00


	//----- nvinfo : EIATTR_SPARSE_MMA_MASK
	.align		4
.L_19:
        /*0058*/ 	.byte	0x03, 0x50
        /*005a*/ 	.short	0x0000


	//----- nvinfo : EIATTR_MAXREG_COUNT
	.align		4
        /*005c*/ 	.byte	0x03, 0x1b
        /*005e*/ 	.short	0x00ff


	//----- nvinfo : EIATTR_EXIT_INSTR_OFFSETS
	.align		4
        /*0060*/ 	.byte	0x04, 0x1c
        /*0062*/ 	.short	(.L_21 - .L_20)


	//   ....[0]....
.L_20:
        /*0064*/ 	.word	0x000003a0


	//   ....[1]....
        /*0068*/ 	.word	0x00000410


	//----- nvinfo : EIATTR_REQNTID
	.align		4
.L_21:
        /*006c*/ 	.byte	0x04, 0x10
        /*006e*/ 	.short	(.L_23 - .L_22)
.L_22:
        /*0070*/ 	.word	0x00000020
        /*0074*/ 	.word	0x00000001
        /*0078*/ 	.word	0x00000001


	//----- nvinfo : EIATTR_CBANK_PARAM_SIZE
	.align		4
.L_23:
        /*007c*/ 	.byte	0x03, 0x19
        /*007e*/ 	.short	0x0020


	//----- nvinfo : EIATTR_PARAM_CBANK
	.align		4
        /*0080*/ 	.byte	0x04, 0x0a
        /*0082*/ 	.short	(.L_25 - .L_24)
	.align		4
.L_24:
        /*0084*/ 	.word	index@(.nv.constant0.triton_poi_fused_clone_3)
        /*0088*/ 	.short	0x0210
        /*008a*/ 	.short	0x0020


	//----- nvinfo : EIATTR_SW_WAR
	.align		4
.L_25:
        /*008c*/ 	.byte	0x04, 0x36
        /*008e*/ 	.short	(.L_27 - .L_26)
.L_26:
        /*0090*/ 	.word	0x00000008
.L_27:


//--------------------- .nv.callgraph             --------------------------
	.section	.nv.callgraph,"",@"SHT_CUDA_CALLGRAPH"
	.align	4
	.sectionentsize	8
	.align		4
        /*0000*/ 	.word	0x00000000
	.align		4
        /*0004*/ 	.word	0xffffffff
	.align		4
        /*0008*/ 	.word	0x00000000
	.align		4
        /*000c*/ 	.word	0xfffffffe
	.align		4
        /*0010*/ 	.word	0x00000000
	.align		4
        /*0014*/ 	.word	0xfffffffd
	.align		4
        /*0018*/ 	.word	0x00000000
	.align		4
        /*001c*/ 	.word	0xfffffffc


//--------------------- .text.triton_poi_fused_clone_3 --------------------------
	.section	.text.triton_poi_fused_clone_3,"ax",@progbits
	.sectionflags	@"SHF_BARRIERS=1"
	.align	128
        .global         triton_poi_fused_clone_3
        .type           triton_poi_fused_clone_3,@function
        .size           triton_poi_fused_clone_3,(.L_x_1 - triton_poi_fused_clone_3)
        .other          triton_poi_fused_clone_3,@"STO_CUDA_ENTRY STV_DEFAULT"
triton_poi_fused_clone_3:
.text.triton_poi_fused_clone_3:
[----:B------:R-:W0:Y:S02]  /*0000*/  LDC R1, c[0x0][0x28] ;  /* 0x00000a00ff017b82 */ /* 0x000e240000000800 */
[----:B------:R-:W1:Y:S01]  /*0010*/  S2R R0, SR_CTAID.Y ;  /* 0x0000000000007919 */ /* 0x000e620000002600 */
[----:B------:R-:W2:Y:S01]  /*0020*/  LDC.64 R2, c[0x0][0x210] ;  /* 0x00008400ff027b82 */ /* 0x000ea20000000a00 */
[----:B------:R-:W-:Y:S01]  /*0030*/  ULDC.64 UR6, c[0x0][0x208] ;  /* 0x0000820000067ab9 */ /* 0x000fe20000000a00 */
[----:B------:R-:W3:Y:S01]  /*0040*/  S2R R16, SR_TID.X ;  /* 0x0000000000107919 */ /* 0x000ee20000002100 */
[----:B------:R-:W4:Y:S05]  /*0050*/  S2R R8, SR_CTAID.X ;  /* 0x0000000000087919 */ /* 0x000f2a0000002500 */
[----:B------:R-:W5:Y:S01]  /*0060*/  LDC.64 R4, c[0x0][0x218] ;  /* 0x00008600ff047b82 */ /* 0x000f620000000a00 */
[----:B-1----:R-:W-:-:S02]  /*0070*/  IMAD.SHL.U32 R0, R0, 0x10, RZ ;  /* 0x0000001000007824 */ /* 0x002fc400078e00ff */
[----:B---3--:R-:W-:Y:S01]  /*0080*/  IMAD.SHL.U32 R7, R16, 0x2, RZ ;  /* 0x0000000210077824 */ /* 0x008fe200078e00ff */
[----:B------:R-:W-:Y:S01]  /*0090*/  SHF.R.U32.HI R11, RZ, 0x3, R16 ;  /* 0x00000003ff0b7819 */ /* 0x000fe20000011610 */
[----:B----4-:R-:W-:-:S03]  /*00a0*/  IMAD.SHL.U32 R8, R8, 0x4, RZ ;  /* 0x0000000408087824 */ /* 0x010fc600078e00ff */
[----:B------:R-:W-:Y:S02]  /*00b0*/  LOP3.LUT R6, R0, 0xe, R7, 0xf8, !PT ;  /* 0x0000000e00067812 */ /* 0x000fe400078ef807 */
[----:B------:R-:W-:Y:S02]  /*00c0*/  SGXT.U32 R11, R11, 0x2 ;  /* 0x000000020b0b781a */ /* 0x000fe40000000000 */
[----:B------:R-:W-:Y:S02]  /*00d0*/  SHF.R.S32.HI R9, RZ, 0x1f, R6 ;  /* 0x0000001fff097819 */ /* 0x000fe40000011406 */
[----:B------:R-:W-:Y:S02]  /*00e0*/  ISETP.GE.AND P1, PT, R6, 0x10, PT ;  /* 0x000000100600780c */ /* 0x000fe40003f26270 */
[----:B------:R-:W-:Y:S02]  /*00f0*/  LEA.HI R10, R9, R6, RZ, 0x2 ;  /* 0x00000006090a7211 */ /* 0x000fe400078f10ff */
[----:B------:R-:W-:-:S02]  /*0100*/  LOP3.LUT R9, R8, R11, RZ, 0xfc, !PT ;  /* 0x0000000b08097212 */ /* 0x000fc400078efcff */
[C---:B------:R-:W-:Y:S01]  /*0110*/  LOP3.LUT R13, R10.reuse, 0xfffffffc, RZ, 0xc0, !PT ;  /* 0xfffffffc0a0d7812 */ /* 0x040fe200078ec0ff */
[----:B------:R-:W-:Y:S01]  /*0120*/  IMAD.SHL.U32 R10, R10, 0x4, RZ ;  /* 0x000000040a0a7824 */ /* 0x000fe200078e00ff */
[----:B------:R-:W-:-:S03]  /*0130*/  ISETP.GE.AND P0, PT, R9, 0x4, PT ;  /* 0x000000040900780c */ /* 0x000fc60003f06270 */
[----:B------:R-:W-:Y:S01]  /*0140*/  IMAD.IADD R13, R6, 0x1, -R13 ;  /* 0x00000001060d7824 */ /* 0x000fe200078e0a0d */
[----:B------:R-:W-:Y:S02]  /*0150*/  LOP3.LUT R15, R10, 0xfffffff0, RZ, 0xc0, !PT ;  /* 0xfffffff00a0f7812 */ /* 0x000fe400078ec0ff */
[----:B------:R-:W-:Y:S01]  /*0160*/  ISETP.LT.AND P0, PT, R6, 0x10, !P0 ;  /* 0x000000100600780c */ /* 0x000fe20004701270 */
[----:B------:R-:W-:Y:S02]  /*0170*/  IMAD R10, R9, 0x4, R13 ;  /* 0x00000004090a7824 */ /* 0x000fe400078e020d */
[----:B-----5:R-:W-:Y:S01]  /*0180*/  IMAD.WIDE R4, R13, 0x4, R4 ;  /* 0x000000040d047825 */ /* 0x020fe200078e0204 */
[----:B------:R-:W-:-:S03]  /*0190*/  CS2R R12, SRZ ;  /* 0x00000000000c7805 */ /* 0x000fc6000001ff00 */
[----:B------:R-:W-:-:S04]  /*01a0*/  IMAD.IADD R15, R10, 0x1, R15 ;  /* 0x000000010a0f7824 */ /* 0x000fc800078e020f */
[----:B--2---:R-:W-:Y:S01]  /*01b0*/  IMAD.WIDE R2, R15, 0x4, R2 ;  /* 0x000000040f027825 */ /* 0x004fe200078e0202 */
[----:B------:R-:W-:-:S04]  /*01c0*/  CS2R R14, SRZ ;  /* 0x00000000000e7805 */ /* 0x000fc8000001ff00 */
[----:B------:R1:W2:Y:S04]  /*01d0*/  @P0 LDG.E.EL.64 R12, desc[UR6][R2.64] ;  /* 0x00000006020c0981 */ /* 0x0002a8000c2e1b00 */
[----:B------:R3:W2:Y:S01]  /*01e0*/  @!P1 LDG.E.EL.64 R14, desc[UR6][R4.64] ;  /* 0x00000006040e9981 */ /* 0x0006a2000c2e1b00 */
[----:B------:R-:W4:Y:S01]  /*01f0*/  S2UR UR5, SR_CgaCtaId ;  /* 0x00000000000579c3 */ /* 0x000f220000008800 */
[----:B------:R-:W-:Y:S01]  /*0200*/  IMAD.SHL.U32 R6, R16, 0x8, RZ ;  /* 0x0000000810067824 */ /* 0x000fe200078e00ff */
[----:B------:R-:W-:-:S04]  /*0210*/  SHF.R.U32.HI R9, RZ, 0x1, R16 ;  /* 0x00000001ff097819 */ /* 0x000fc80000011610 */
[----:B------:R-:W-:Y:S02]  /*0220*/  SGXT.U32 R9, R9, 0x4 ;  /* 0x000000040909781a */ /* 0x000fe40000000000 */
[----:B------:R-:W-:Y:S01]  /*0230*/  LOP3.LUT R6, R6, 0x38, RZ, 0xc0, !PT ;  /* 0x0000003806067812 */ /* 0x000fe200078ec0ff */
[----:B------:R-:W-:Y:S01]  /*0240*/  UMOV UR4, 0x400 ;  /* 0x0000040000047882 */ /* 0x000fe20000000000 */
[----:B------:R-:W-:Y:S02]  /*0250*/  LOP3.LUT R9, R0, R9, RZ, 0xfc, !PT ;  /* 0x0000000900097212 */ /* 0x000fe400078efcff */
[C---:B------:R-:W-:Y:S02]  /*0260*/  LOP3.LUT R11, R6.reuse, R11, RZ, 0xfc, !PT ;  /* 0x0000000b060b7212 */ /* 0x040fe400078efcff */
[C---:B------:R-:W-:Y:S02]  /*0270*/  LOP3.LUT R0, R6.reuse, 0x4, RZ, 0xfc, !PT ;  /* 0x0000000406007812 */ /* 0x040fe400078efcff */
[----:B------:R-:W-:-:S02]  /*0280*/  LEA.HI R6, R6, R11, RZ, 0x1e ;  /* 0x0000000b06067211 */ /* 0x000fc400078ff0ff */
[----:B------:R-:W-:Y:S01]  /*0290*/  LEA.HI R0, R0, R11, RZ, 0x1e ;  /* 0x0000000b00007211 */ /* 0x000fe200078ff0ff */
[----:B----4-:R-:W-:-:S06]  /*02a0*/  UPRMT UR4, UR5, 0x654, UR4 ;  /* 0x0000065405047896 */ /* 0x010fcc0008000004 */
[----:B-1----:R-:W-:Y:S02]  /*02b0*/  LEA R3, R6, UR4, 0x2 ;  /* 0x0000000406037c11 */ /* 0x002fe4000f8e10ff */
[----:B------:R-:W-:Y:S02]  /*02c0*/  LEA R0, R0, UR4, 0x2 ;  /* 0x0000000400007c11 */ /* 0x000fe4000f8e10ff */
[----:B------:R-:W-:Y:S02]  /*02d0*/  LOP3.LUT R8, R8, 0x2, R7, 0xf8, !PT ;  /* 0x0000000208087812 */ /* 0x000fe400078ef807 */
[----:B---3--:R-:W-:Y:S02]  /*02e0*/  SHF.R.U32.HI R4, RZ, 0x2, R7 ;  /* 0x00000002ff047819 */ /* 0x008fe40000011607 */
[----:B------:R-:W-:Y:S02]  /*02f0*/  ISETP.GE.AND P0, PT, R8, 0x4, PT ;  /* 0x000000040800780c */ /* 0x000fe40003f06270 */
[----:B------:R-:W-:-:S02]  /*0300*/  LOP3.LUT R7, R7, 0x3e, RZ, 0xc0, !PT ;  /* 0x0000003e07077812 */ /* 0x000fc400078ec0ff */
[----:B------:R-:W-:Y:S02]  /*0310*/  ISETP.LT.AND P0, PT, R9, 0x10, !P0 ;  /* 0x000000100900780c */ /* 0x000fe40004701270 */
[----:B------:R-:W-:-:S05]  /*0320*/  SGXT.U32 R2, R4, 0x4 ;  /* 0x000000040402781a */ /* 0x000fca0000000000 */
[----:B------:R-:W-:-:S05]  /*0330*/  IMAD.IADD R2, R7, 0x1, R2 ;  /* 0x0000000107027824 */ /* 0x000fca00078e0202 */
[----:B------:R-:W-:Y:S01]  /*0340*/  LEA R4, R2, UR4, 0x2 ;  /* 0x0000000402047c11 */ /* 0x000fe2000f8e10ff */
[----:B--2---:R-:W-:Y:S01]  /*0350*/  FADD R12, R14, R12 ;  /* 0x0000000c0e0c7221 */ /* 0x004fe20000000000 */
[----:B------:R-:W-:-:S04]  /*0360*/  FADD R13, R15, R13 ;  /* 0x0000000d0f0d7221 */ /* 0x000fc80000000000 */
[----:B------:R1:W-:Y:S04]  /*0370*/  STS [R3], R12 ;  /* 0x0000000c03007388 */ /* 0x0003e80000000800 */
[----:B------:R1:W-:Y:S01]  /*0380*/  STS [R0+0x10], R13 ;  /* 0x0000100d00007388 */ /* 0x0003e20000000800 */
[----:B------:R-:W-:Y:S06]  /*0390*/  BAR.SYNC.DEFER_BLOCKING 0x0 ;  /* 0x0000000000007b1d */ /* 0x000fec0000010000 */
[----:B-1----:R-:W-:Y:S05]  /*03a0*/  @!P0 EXIT ;  /* 0x000000000000894d */ /* 0x002fea0003800000 */
[----:B------:R-:W-:Y:S01]  /*03b0*/  LDS R6, [R4] ;  /* 0x0000000004067984 */ /* 0x000fe20000000800 */
[----:B------:R-:W0:Y:S01]  /*03c0*/  LDC.64 R2, c[0x0][0x220] ;  /* 0x00008800ff027b82 */ /* 0x000e220000000a00 */
[----:B------:R-:W-:Y:S02]  /*03d0*/  IMAD R9, R9, 0x4, R8 ;  /* 0x0000000409097824 */ /* 0x000fe400078e0208 */
[----:B------:R-:W1:Y:S02]  /*03e0*/  LDS R7, [R4+0x4] ;  /* 0x0000040004077984 */ /* 0x000e640000000800 */
[----:B0-----:R-:W-:-:S05]  /*03f0*/  IMAD.WIDE R2, R9, 0x4, R2 ;  /* 0x0000000409027825 */ /* 0x001fca00078e0202 */
[----:B-1----:R-:W-:Y:S01]  /*0400*/  STG.E.64 desc[UR6][R2.64], R6 ;  /* 0x0000000602007986 */ /* 0x002fe2000c101b06 */
[----:B------:R-:W-:Y:S05]  /*0410*/  EXIT ;  /* 0x000000000000794d */ /* 0x000fea0003800000 */
.L_x_0:
[----:B------:R-:W-:-:S00]  /*0420*/  BRA `(.L_x_0) ;  /* 0xfffffffc00fc7947 */ /* 0x000fc0000383ffff */
[----:B------:R-:W-:-:S00]  /*0430*/  NOP ;  /* 0x0000000000007918 */ /* 0x000fc00000000000 */
        /* <DEDUP_REMOVED lines=12> */
.L_x_1:


//--------------------- .nv.shared.triton_poi_fused_clone_3 --------------------------
	.section	.nv.shared.triton_poi_fused_clone_3,"aw",@nobits
	.sectionflags	@""
	.align	16
	.zero		1024


//--------------------- .nv.constant0.triton_poi_fused_clone_3 --------------------------
	.section	.nv.constant0.triton_poi_fused_clone_3,"a",@progbits
	.sectionflags	@""
	.align	4
.nv.constant0.triton_poi_fused_clone_3:
	.zero		560
